//
// Generated by NVIDIA NVVM Compiler
//
// Compiler Build ID: CL-36424714
// Cuda compilation tools, release 13.0, V13.0.88
// Based on NVVM 20.0.0
//

.version 9.0
.target sm_100
.address_size 64

	// .globl	_Z11vv_update_rPfS_S_

.visible .entry _Z11vv_update_rPfS_S_(
	.param .u64 .ptr .align 1 _Z11vv_update_rPfS_S__param_0,
	.param .u64 .ptr .align 1 _Z11vv_update_rPfS_S__param_1,
	.param .u64 .ptr .align 1 _Z11vv_update_rPfS_S__param_2
)
{
	.reg .pred 	%p<14>;
	.reg .b32 	%r<16>;
	.reg .b32 	%f<42>;
	.reg .b64 	%rd<11>;

	ld.param.u64 	%rd2, [_Z11vv_update_rPfS_S__param_0];
	ld.param.u64 	%rd3, [_Z11vv_update_rPfS_S__param_1];
	ld.param.u64 	%rd4, [_Z11vv_update_rPfS_S__param_2];
	cvta.to.global.u64 	%rd5, %rd4;
	cvta.to.global.u64 	%rd6, %rd2;
	cvta.to.global.u64 	%rd7, %rd3;
	mov.u32 	%r9, %ctaid.x;
	mul.wide.u32 	%rd8, %r9, 4;
	add.s64 	%rd1, %rd7, %rd8;
	ld.global.f32 	%f15, [%rd1];
	add.s64 	%rd9, %rd6, %rd8;
	ld.global.f32 	%f16, [%rd9];
	fma.rn.f32 	%f17, %f16, 0f3B03126F, %f15;
	add.s64 	%rd10, %rd5, %rd8;
	ld.global.f32 	%f18, [%rd10];
	fma.rn.f32 	%f1, %f18, 0f3B83126F, %f17;
	abs.f32 	%f41, %f1;
	setp.lt.f32 	%p1, %f41, 0f3F800000;
	@%p1 bra 	$L__BB0_11;
	setp.gtu.f32 	%p2, %f41, 0f4B000000;
	@%p2 bra 	$L__BB0_8;
	mov.f32 	%f19, 0f3F800000;
	div.approx.f32 	%f20, %f41, %f19;
	cvt.rzi.f32.f32 	%f39, %f20;
	sub.f32 	%f4, %f41, %f39;
	mov.b32 	%r1, %f4;
	setp.lt.u32 	%p3, %r1, 1065353216;
	@%p3 bra 	$L__BB0_7;
	setp.lt.u32 	%p4, %r1, -2147483647;
	@%p4 bra 	$L__BB0_5;
	add.f32 	%f24, %f39, 0fBF800000;
	setp.lt.f32 	%p7, %f4, 0fBF800000;
	add.f32 	%f25, %f24, 0fBF800000;
	selp.f32 	%f39, %f25, %f24, %p7;
	bra.uni 	$L__BB0_7;
$L__BB0_5:
	add.f32 	%f39, %f39, 0f3F800000;
	setp.ltu.f32 	%p5, %f4, 0f40000000;
	@%p5 bra 	$L__BB0_7;
	add.f32 	%f21, %f39, 0f3F800000;
	add.f32 	%f22, %f4, 0fC0400000;
	setp.ge.f32 	%p6, %f22, 0f00000000;
	add.f32 	%f23, %f21, 0f3F800000;
	selp.f32 	%f39, %f23, %f21, %p6;
$L__BB0_7:
	sub.f32 	%f41, %f41, %f39;
	bra.uni 	$L__BB0_11;
$L__BB0_8:
	mov.b32 	%r2, %f41;
	and.b32  	%r10, %r2, 8388607;
	or.b32  	%r14, %r10, 1065353216;
	mov.b32 	%f40, %r14;
	and.b32  	%r11, %r2, -8388608;
	add.s32 	%r15, %r11, -1065353216;
	setp.eq.s32 	%p8, %r15, 0;
	@%p8 bra 	$L__BB0_10;
$L__BB0_9:
	min.u32 	%r12, %r15, 192937984;
	add.s32 	%r13, %r14, %r12;
	mov.b32 	%f26, %r13;
	sub.f32 	%f27, %f26, %f26;
	add.f32 	%f28, %f27, %f26;
	sub.f32 	%f29, %f26, %f28;
	mov.f32 	%f30, 0f3F800000;
	fma.rz.f32 	%f31, %f29, %f30, %f28;
	cvt.rzi.f32.f32 	%f32, %f31;
	sub.f32 	%f40, %f26, %f32;
	sub.s32 	%r15, %r15, %r12;
	mov.b32 	%r14, %f40;
	setp.ne.s32 	%p9, %r15, 0;
	setp.ne.s32 	%p10, %r14, 0;
	and.pred  	%p11, %p9, %p10;
	@%p11 bra 	$L__BB0_9;
$L__BB0_10:
	setp.gt.u32 	%p12, %r2, 2139095039;
	selp.f32 	%f34, 0f7FFFFFFF, 0f4B000000, %p12;
	mul.f32 	%f35, %f40, 0f34000000;
	mul.f32 	%f41, %f34, %f35;
$L__BB0_11:
	abs.f32 	%f36, %f41;
	setp.nan.f32 	%p13, %f36, %f36;
	copysign.f32 	%f37, %f1, %f41;
	selp.f32 	%f38, %f41, %f37, %p13;
	st.global.f32 	[%rd1], %f38;
	ret;

}
	// .globl	_Z11vv_update_vPfS_S_
.visible .entry _Z11vv_update_vPfS_S_(
	.param .u64 .ptr .align 1 _Z11vv_update_vPfS_S__param_0,
	.param .u64 .ptr .align 1 _Z11vv_update_vPfS_S__param_1,
	.param .u64 .ptr .align 1 _Z11vv_update_vPfS_S__param_2
)
{
	.reg .b32 	%r<2>;
	.reg .b32 	%f<4>;
	.reg .b64 	%rd<8>;

	ld.param.u64 	%rd1, [_Z11vv_update_vPfS_S__param_0];
	ld.param.u64 	%rd2, [_Z11vv_update_vPfS_S__param_2];
	cvta.to.global.u64 	%rd3, %rd1;
	cvta.to.global.u64 	%rd4, %rd2;
	mov.u32 	%r1, %ctaid.x;
	mul.wide.u32 	%rd5, %r1, 4;
	add.s64 	%rd6, %rd4, %rd5;
	ld.global.f32 	%f1, [%rd6];
	add.s64 	%rd7, %rd3, %rd5;
	ld.global.f32 	%f2, [%rd7];
	fma.rn.f32 	%f3, %f2, 0f3B03126F, %f1;
	st.global.f32 	[%rd6], %f3;
	ret;

}
	// .globl	_Z14update_BoxpairPfS_PiS0_
.visible .entry _Z14update_BoxpairPfS_PiS0_(
	.param .u64 .ptr .align 1 _Z14update_BoxpairPfS_PiS0__param_0,
	.param .u64 .ptr .align 1 _Z14update_BoxpairPfS_PiS0__param_1,
	.param .u64 .ptr .align 1 _Z14update_BoxpairPfS_PiS0__param_2,
	.param .u64 .ptr .align 1 _Z14update_BoxpairPfS_PiS0__param_3
)
{


	ret;

}


// ===== COMPILED SASS (sm_100) =====

	.target	sm_100

	.elftype	@"ET_EXEC"


//--------------------- .note.nv.tkinfo           --------------------------
	.section	.note.nv.tkinfo,"",@"SHT_NOTE"
	.sectionflags	@"SHF_NOTE_NV_TKINFO"
	.tkinfo
        /*0018*/ 	.word	0x00000002
        /*0030*/ 	.string	""
        /*0030*/ 	.string	"ptxas"
        /*0030*/ 	.string	"Cuda compilation tools, release 13.0, V13.0.88"
        /*0030*/ 	.string	"Build cuda_13.0.r13.0/compiler.36424714_0"
        /*0030*/ 	.string	"-arch sm_100 -m 64 "



//--------------------- .note.nv.cuinfo           --------------------------
	.section	.note.nv.cuinfo,"",@"SHT_NOTE"
	.sectionflags	@"SHF_NOTE_NV_CUINFO"
        /*0018*/ 	.short	0x0002
        /*001a*/ 	.short	0x0064
        /*001c*/ 	.short	0x0082
	.zero		2


//--------------------- .nv.info                  --------------------------
	.section	.nv.info,"",@"SHT_CUDA_INFO"
	.align	4


	//----- nvinfo : EIATTR_REGCOUNT
	.align		4
        /*0000*/ 	.byte	0x04, 0x2f
        /*0002*/ 	.short	(.L_1 - .L_0)
	.align		4
.L_0:
        /*0004*/ 	.word	index@(_Z11vv_update_rPfS_S_)
        /*0008*/ 	.word	0x0000000c


	//----- nvinfo : EIATTR_FRAME_SIZE
	.align		4
.L_1:
        /*000c*/ 	.byte	0x04, 0x11
        /*000e*/ 	.short	(.L_3 - .L_2)
	.align		4
.L_2:
        /*0010*/ 	.word	index@(_Z11vv_update_rPfS_S_)
        /*0014*/ 	.word	0x00000000


	//----- nvinfo : EIATTR_REGCOUNT
	.align		4
.L_3:
        /*0018*/ 	.byte	0x04, 0x2f
        /*001a*/ 	.short	(.L_5 - .L_4)
	.align		4
.L_4:
        /*001c*/ 	.word	index@(_Z11vv_update_vPfS_S_)
        /*0020*/ 	.word	0x0000000a


	//----- nvinfo : EIATTR_FRAME_SIZE
	.align		4
.L_5:
        /*0024*/ 	.byte	0x04, 0x11
        /*0026*/ 	.short	(.L_7 - .L_6)
	.align		4
.L_6:
        /*0028*/ 	.word	index@(_Z11vv_update_vPfS_S_)
        /*002c*/ 	.word	0x00000000


	//----- nvinfo : EIATTR_REGCOUNT
	.align		4
.L_7:
        /*0030*/ 	.byte	0x04, 0x2f
        /*0032*/ 	.short	(.L_9 - .L_8)
	.align		4
.L_8:
        /*0034*/ 	.word	index@(_Z14update_BoxpairPfS_PiS0_)
        /*0038*/ 	.word	0x00000004


	//----- nvinfo : EIATTR_FRAME_SIZE
	.align		4
.L_9:
        /*003c*/ 	.byte	0x04, 0x11
        /*003e*/ 	.short	(.L_11 - .L_10)
	.align		4
.L_10:
        /*0040*/ 	.word	index@(_Z14update_BoxpairPfS_PiS0_)
        /*0044*/ 	.word	0x00000000


	//----- nvinfo : EIATTR_MIN_STACK_SIZE
	.align		4
.L_11:
        /*0048*/ 	.byte	0x04, 0x12
        /*004a*/ 	.short	(.L_13 - .L_12)
	.align		4
.L_12:
        /*004c*/ 	.word	index@(_Z14update_BoxpairPfS_PiS0_)
        /*0050*/ 	.word	0x00000000


	//----- nvinfo : EIATTR_MIN_STACK_SIZE
	.align		4
.L_13:
        /*0054*/ 	.byte	0x04, 0x12
        /*0056*/ 	.short	(.L_15 - .L_14)
	.align		4
.L_14:
        /*0058*/ 	.word	index@(_Z11vv_update_vPfS_S_)
        /*005c*/ 	.word	0x00000000


	//----- nvinfo : EIATTR_MIN_STACK_SIZE
	.align		4
.L_15:
        /*0060*/ 	.byte	0x04, 0x12
        /*0062*/ 	.short	(.L_17 - .L_16)
	.align		4
.L_16:
        /*0064*/ 	.word	index@(_Z11vv_update_rPfS_S_)
        /*0068*/ 	.word	0x00000000
.L_17:


//--------------------- .nv.compat                --------------------------
	.section	.nv.compat,"",@"SHT_CUDA_COMPAT_INFO"
	.align	4
        /*0000*/ 	.byte	0x02, 0x09, 0x00, 0x00, 0x02, 0x02, 0x01, 0x00, 0x02, 0x05, 0x05, 0x00, 0x03, 0x07, 0x01, 0x01
        /*0010*/ 	.byte	0x02, 0x03, 0x00, 0x00, 0x02, 0x06, 0x01, 0x00, 0x04, 0x0b, 0x08, 0x00, 0x01, 0x00, 0x00, 0x00
        /*0020*/ 	.byte	0x00, 0x00, 0x00, 0x00


//--------------------- .nv.info._Z14update_BoxpairPfS_PiS0_ --------------------------
	.section	.nv.info._Z14update_BoxpairPfS_PiS0_,"",@"SHT_CUDA_INFO"
	.sectionflags	@""
	.align	4


	//----- nvinfo : EIATTR_CUDA_API_VERSION
	.align		4
        /*0000*/ 	.byte	0x04, 0x37
        /*0002*/ 	.short	(.L_19 - .L_18)
.L_18:
        /*0004*/ 	.word	0x00000082


	//----- nvinfo : EIATTR_KPARAM_INFO
	.align		4
.L_19:
        /*0008*/ 	.byte	0x04, 0x17
        /*000a*/ 	.short	(.L_21 - .L_20)
.L_20:
        /*000c*/ 	.word	0x00000000
        /*0010*/ 	.short	0x0003
        /*0012*/ 	.short	0x0018
        /*0014*/ 	.byte	0x00, 0xf5, 0x21, 0x00


	//----- nvinfo : EIATTR_KPARAM_INFO
	.align		4
.L_21:
        /*0018*/ 	.byte	0x04, 0x17
        /*001a*/ 	.short	(.L_23 - .L_22)
.L_22:
        /*001c*/ 	.word	0x00000000
        /*0020*/ 	.short	0x0002
        /*0022*/ 	.short	0x0010
        /*0024*/ 	.byte	0x00, 0xf5, 0x21, 0x00


	//----- nvinfo : EIATTR_KPARAM_INFO
	.align		4
.L_23:
        /*0028*/ 	.byte	0x04, 0x17
        /*002a*/ 	.short	(.L_25 - .L_24)
.L_24:
        /*002c*/ 	.word	0x00000000
        /*0030*/ 	.short	0x0001
        /*0032*/ 	.short	0x0008
        /*0034*/ 	.byte	0x00, 0xf5, 0x21, 0x00


	//----- nvinfo : EIATTR_KPARAM_INFO
	.align		4
.L_25:
        /*0038*/ 	.byte	0x04, 0x17
        /*003a*/ 	.short	(.L_27 - .L_26)
.L_26:
        /*003c*/ 	.word	0x00000000
        /*0040*/ 	.short	0x0000
        /*0042*/ 	.short	0x0000
        /*0044*/ 	.byte	0x00, 0xf5, 0x21, 0x00


	//----- nvinfo : EIATTR_SPARSE_MMA_MASK
	.align		4
.L_27:
        /*0048*/ 	.byte	0x03, 0x50
        /*004a*/ 	.short	0x0000


	//----- nvinfo : EIATTR_MAXREG_COUNT
	.align		4
        /*004c*/ 	.byte	0x03, 0x1b
        /*004e*/ 	.short	0x00ff


	//----- nvinfo : EIATTR_MERCURY_ISA_VERSION
	.align		4
        /*0050*/ 	.byte	0x03, 0x5f
        /*0052*/ 	.short	0x0101


	//----- nvinfo : EIATTR_VRC_CTA_INIT_COUNT
	.align		4
        /*0054*/ 	.byte	0x02, 0x4a
	.zero		1
	.zero		1


	//----- nvinfo : EIATTR_EXIT_INSTR_OFFSETS
	.align		4
        /*0058*/ 	.byte	0x04, 0x1c
        /*005a*/ 	.short	(.L_29 - .L_28)


	//   ....[0]....
.L_28:
        /*005c*/ 	.word	0x00000010


	//----- nvinfo : EIATTR_CBANK_PARAM_SIZE
	.align		4
.L_29:
        /*0060*/ 	.byte	0x03, 0x19
        /*0062*/ 	.short	0x0020


	//----- nvinfo : EIATTR_PARAM_CBANK
	.align		4
        /*0064*/ 	.byte	0x04, 0x0a
        /*0066*/ 	.short	(.L_31 - .L_30)
	.align		4
.L_30:
        /*0068*/ 	.word	index@(.nv.constant0._Z14update_BoxpairPfS_PiS0_)
        /*006c*/ 	.short	0x0380
        /*006e*/ 	.short	0x0020


	//----- nvinfo : EIATTR_SW_WAR
	.align		4
.L_31:
        /*0070*/ 	.byte	0x04, 0x36
        /*0072*/ 	.short	(.L_33 - .L_32)
.L_32:
        /*0074*/ 	.word	0x00000008
.L_33:


//--------------------- .nv.info._Z11vv_update_vPfS_S_ --------------------------
	.section	.nv.info._Z11vv_update_vPfS_S_,"",@"SHT_CUDA_INFO"
	.sectionflags	@""
	.align	4


	//----- nvinfo : EIATTR_CUDA_API_VERSION
	.align		4
        /*0000*/ 	.byte	0x04, 0x37
        /*0002*/ 	.short	(.L_35 - .L_34)
.L_34:
        /*0004*/ 	.word	0x00000082


	//----- nvinfo : EIATTR_KPARAM_INFO
	.align		4
.L_35:
        /*0008*/ 	.byte	0x04, 0x17
        /*000a*/ 	.short	(.L_37 - .L_36)
.L_36:
        /*000c*/ 	.word	0x00000000
        /*0010*/ 	.short	0x0002
        /*0012*/ 	.short	0x0010
        /*0014*/ 	.byte	0x00, 0xf5, 0x21, 0x00


	//----- nvinfo : EIATTR_KPARAM_INFO
	.align		4
.L_37:
        /*0018*/ 	.byte	0x04, 0x17
        /*001a*/ 	.short	(.L_39 - .L_38)
.L_38:
        /*001c*/ 	.word	0x00000000
        /*0020*/ 	.short	0x0001
        /*0022*/ 	.short	0x0008
        /*0024*/ 	.byte	0x00, 0xf5, 0x21, 0x00


	//----- nvinfo : EIATTR_KPARAM_INFO
	.align		4
.L_39:
        /*0028*/ 	.byte	0x04, 0x17
        /*002a*/ 	.short	(.L_41 - .L_40)
.L_40:
        /*002c*/ 	.word	0x00000000
        /*0030*/ 	.short	0x0000
        /*0032*/ 	.short	0x0000
        /*0034*/ 	.byte	0x00, 0xf5, 0x21, 0x00


	//----- nvinfo : EIATTR_SPARSE_MMA_MASK
	.align		4
.L_41:
        /*0038*/ 	.byte	0x03, 0x50
        /*003a*/ 	.short	0x0000


	//----- nvinfo : EIATTR_MAXREG_COUNT
	.align		4
        /*003c*/ 	.byte	0x03, 0x1b
        /*003e*/ 	.short	0x00ff


	//----- nvinfo : EIATTR_MERCURY_ISA_VERSION
	.align		4
        /*0040*/ 	.byte	0x03, 0x5f
        /*0042*/ 	.short	0x0101


	//----- nvinfo : EIATTR_VRC_CTA_INIT_COUNT
	.align		4
        /*0044*/ 	.byte	0x02, 0x4a
	.zero		1
	.zero		1


	//----- nvinfo : EIATTR_EXIT_INSTR_OFFSETS
	.align		4
        /*0048*/ 	.byte	0x04, 0x1c
        /*004a*/ 	.short	(.L_43 - .L_42)


	//   ....[0]....
.L_42:
        /*004c*/ 	.word	0x000000b0


	//----- nvinfo : EIATTR_CBANK_PARAM_SIZE
	.align		4
.L_43:
        /*0050*/ 	.byte	0x03, 0x19
        /*0052*/ 	.short	0x0018


	//----- nvinfo : EIATTR_PARAM_CBANK
	.align		4
        /*0054*/ 	.byte	0x04, 0x0a
        /*0056*/ 	.short	(.L_45 - .L_44)
	.align		4
.L_44:
        /*0058*/ 	.word	index@(.nv.constant0._Z11vv_update_vPfS_S_)
        /*005c*/ 	.short	0x0380
        /*005e*/ 	.short	0x0018


	//----- nvinfo : EIATTR_SW_WAR
	.align		4
.L_45:
        /*0060*/ 	.byte	0x04, 0x36
        /*0062*/ 	.short	(.L_47 - .L_46)
.L_46:
        /*0064*/ 	.word	0x00000008
.L_47:


//--------------------- .nv.info._Z11vv_update_rPfS_S_ --------------------------
	.section	.nv.info._Z11vv_update_rPfS_S_,"",@"SHT_CUDA_INFO"
	.sectionflags	@""
	.align	4


	//----- nvinfo : EIATTR_CUDA_API_VERSION
	.align		4
        /*0000*/ 	.byte	0x04, 0x37
        /*0002*/ 	.short	(.L_49 - .L_48)
.L_48:
        /*0004*/ 	.word	0x00000082


	//----- nvinfo : EIATTR_KPARAM_INFO
	.align		4
.L_49:
        /*0008*/ 	.byte	0x04, 0x17
        /*000a*/ 	.short	(.L_51 - .L_50)
.L_50:
        /*000c*/ 	.word	0x00000000
        /*0010*/ 	.short	0x0002
        /*0012*/ 	.short	0x0010
        /*0014*/ 	.byte	0x00, 0xf5, 0x21, 0x00


	//----- nvinfo : EIATTR_KPARAM_INFO
	.align		4
.L_51:
        /*0018*/ 	.byte	0x04, 0x17
        /*001a*/ 	.short	(.L_53 - .L_52)
.L_52:
        /*001c*/ 	.word	0x00000000
        /*0020*/ 	.short	0x0001
        /*0022*/ 	.short	0x0008
        /*0024*/ 	.byte	0x00, 0xf5, 0x21, 0x00


	//----- nvinfo : EIATTR_KPARAM_INFO
	.align		4
.L_53:
        /*0028*/ 	.byte	0x04, 0x17
        /*002a*/ 	.short	(.L_55 - .L_54)
.L_54:
        /*002c*/ 	.word	0x00000000
        /*0030*/ 	.short	0x0000
        /*0032*/ 	.short	0x0000
        /*0034*/ 	.byte	0x00, 0xf5, 0x21, 0x00


	//----- nvinfo : EIATTR_SPARSE_MMA_MASK
	.align		4
.L_55:
        /*0038*/ 	.byte	0x03, 0x50
        /*003a*/ 	.short	0x0000


	//----- nvinfo : EIATTR_MAXREG_COUNT
	.align		4
        /*003c*/ 	.byte	0x03, 0x1b
        /*003e*/ 	.short	0x00ff


	//----- nvinfo : EIATTR_MERCURY_ISA_VERSION
	.align		4
        /*0040*/ 	.byte	0x03, 0x5f
        /*0042*/ 	.short	0x0101


	//----- nvinfo : EIATTR_VRC_CTA_INIT_COUNT
	.align		4
        /*0044*/ 	.byte	0x02, 0x4a
	.zero		1
	.zero		1


	//----- nvinfo : EIATTR_EXIT_INSTR_OFFSETS
	.align		4
        /*0048*/ 	.byte	0x04, 0x1c
        /*004a*/ 	.short	(.L_57 - .L_56)


	//   ....[0]....
.L_56:
        /*004c*/ 	.word	0x00000410


	//----- nvinfo : EIATTR_CBANK_PARAM_SIZE
	.align		4
.L_57:
        /*0050*/ 	.byte	0x03, 0x19
        /*0052*/ 	.short	0x0018


	//----- nvinfo : EIATTR_PARAM_CBANK
	.align		4
        /*0054*/ 	.byte	0x04, 0x0a
        /*0056*/ 	.short	(.L_59 - .L_58)
	.align		4
.L_58:
        /*0058*/ 	.word	index@(.nv.constant0._Z11vv_update_rPfS_S_)
        /*005c*/ 	.short	0x0380
        /*005e*/ 	.short	0x0018


	//----- nvinfo : EIATTR_SW_WAR
	.align		4
.L_59:
        /*0060*/ 	.byte	0x04, 0x36
        /*0062*/ 	.short	(.L_61 - .L_60)
.L_60:
        /*0064*/ 	.word	0x00000008
.L_61:


//--------------------- .nv.callgraph             --------------------------
	.section	.nv.callgraph,"",@"SHT_CUDA_CALLGRAPH"
	.align	4
	.sectionentsize	8
	.align		4
        /*0000*/ 	.word	0x00000000
	.align		4
        /*0004*/ 	.word	0xffffffff
	.align		4
        /*0008*/ 	.word	0x00000000
	.align		4
        /*000c*/ 	.word	0xfffffffe
	.align		4
        /*0010*/ 	.word	0x00000000
	.align		4
        /*0014*/ 	.word	0xfffffffd
	.align		4
        /*0018*/ 	.word	0x00000000
	.align		4
        /*001c*/ 	.word	0xfffffffc


//--------------------- .text._Z14update_BoxpairPfS_PiS0_ --------------------------
	.section	.text._Z14update_BoxpairPfS_PiS0_,"ax",@progbits
	.align	128
        .global         _Z14update_BoxpairPfS_PiS0_
        .type           _Z14update_BoxpairPfS_PiS0_,@function
        .size           _Z14update_BoxpairPfS_PiS0_,(.L_x_8 - _Z14update_BoxpairPfS_PiS0_)
        .other          _Z14update_BoxpairPfS_PiS0_,@"STO_CUDA_ENTRY STV_DEFAULT"
_Z14update_BoxpairPfS_PiS0_:
.text._Z14update_BoxpairPfS_PiS0_:
[----:B------:R-:W-:Y:S01]  /*0000*/  LDC R1, c[0x0][0x37c] ;  /* 0x0000df00ff017b82 */ /* 0x000fe20000000800 */
[----:B------:R-:W-:Y:S05]  /*0010*/  EXIT ;  /* 0x000000000000794d */ /* 0x000fea0003800000 */
.L_x_0:
[----:B------:R-:W-:-:S00]  /*0020*/  BRA `(.L_x_0) ;  /* 0xfffffffc00fc7947 */ /* 0x000fc0000383ffff */
[----:B------:R-:W-:-:S00]  /*0030*/  NOP ;  /* 0x0000000000007918 */ /* 0x000fc00000000000 */
        /* <DEDUP_REMOVED lines=12> */
.L_x_8:


//--------------------- .text._Z11vv_update_vPfS_S_ --------------------------
	.section	.text._Z11vv_update_vPfS_S_,"ax",@progbits
	.align	128
        .global         _Z11vv_update_vPfS_S_
        .type           _Z11vv_update_vPfS_S_,@function
        .size           _Z11vv_update_vPfS_S_,(.L_x_9 - _Z11vv_update_vPfS_S_)
        .other          _Z11vv_update_vPfS_S_,@"STO_CUDA_ENTRY STV_DEFAULT"
_Z11vv_update_vPfS_S_:
.text._Z11vv_update_vPfS_S_:
[----:B------:R-:W-:Y:S01]  /*0000*/  LDC R1, c[0x0][0x37c] ;  /* 0x0000df00ff017b82 */ /* 0x000fe20000000800 */
[----:B------:R-:W0:Y:S07]  /*0010*/  S2R R7, SR_CTAID.X ;  /* 0x0000000000077919 */ /* 0x000e2e0000002500 */
[----:B------:R-:W0:Y:S01]  /*0020*/  LDC.64 R4, c[0x0][0x380] ;  /* 0x0000e000ff047b82 */ /* 0x000e220000000a00 */
[----:B------:R-:W1:Y:S07]  /*0030*/  LDCU.64 UR4, c[0x0][0x358] ;  /* 0x00006b00ff0477ac */ /* 0x000e6e0008000a00 */
[----:B------:R-:W2:Y:S01]  /*0040*/  LDC.64 R2, c[0x0][0x390] ;  /* 0x0000e400ff027b82 */ /* 0x000ea20000000a00 */
[----:B0-----:R-:W-:-:S04]  /*0050*/  IMAD.WIDE.U32 R4, R7, 0x4, R4 ;  /* 0x0000000407047825 */ /* 0x001fc800078e0004 */
[----:B--2---:R-:W-:Y:S02]  /*0060*/  IMAD.WIDE.U32 R2, R7, 0x4, R2 ;  /* 0x0000000407027825 */ /* 0x004fe400078e0002 */
[----:B-1----:R-:W2:Y:S04]  /*0070*/  LDG.E R5, desc[UR4][R4.64] ;  /* 0x0000000404057981 */ /* 0x002ea8000c1e1900 */
[----:B------:R-:W2:Y:S02]  /*0080*/  LDG.E R0, desc[UR4][R2.64] ;  /* 0x0000000402007981 */ /* 0x000ea4000c1e1900 */
[----:B--2---:R-:W-:-:S05]  /*0090*/  FFMA R7, R5, 0.0020000000949949026108, R0 ;  /* 0x3b03126f05077823 */ /* 0x004fca0000000000 */
[----:B------:R-:W-:Y:S01]  /*00a0*/  STG.E desc[UR4][R2.64], R7 ;  /* 0x0000000702007986 */ /* 0x000fe2000c101904 */
[----:B------:R-:W-:Y:S05]  /*00b0*/  EXIT ;  /* 0x000000000000794d */ /* 0x000fea0003800000 */
.L_x_1:
        /* <DEDUP_REMOVED lines=12> */
.L_x_9:


//--------------------- .text._Z11vv_update_rPfS_S_ --------------------------
	.section	.text._Z11vv_update_rPfS_S_,"ax",@progbits
	.align	128
        .global         _Z11vv_update_rPfS_S_
        .type           _Z11vv_update_rPfS_S_,@function
        .size           _Z11vv_update_rPfS_S_,(.L_x_10 - _Z11vv_update_rPfS_S_)
        .other          _Z11vv_update_rPfS_S_,@"STO_CUDA_ENTRY STV_DEFAULT"
_Z11vv_update_rPfS_S_:
.text._Z11vv_update_rPfS_S_:
[----:B------:R-:W-:Y:S01]  /*0000*/  LDC R1, c[0x0][0x37c] ;  /* 0x0000df00ff017b82 */ /* 0x000fe20000000800 */
[----:B------:R-:W0:Y:S07]  /*0010*/  S2R R9, SR_CTAID.X ;  /* 0x0000000000097919 */ /* 0x000e2e0000002500 */
[----:B------:R-:W0:Y:S01]  /*0020*/  LDC.64 R4, c[0x0][0x380] ;  /* 0x0000e000ff047b82 */ /* 0x000e220000000a00 */
[----:B------:R-:W1:Y:S07]  /*0030*/  LDCU.64 UR4, c[0x0][0x358] ;  /* 0x00006b00ff0477ac */ /* 0x000e6e0008000a00 */
[----:B------:R-:W2:Y:S08]  /*0040*/  LDC.64 R2, c[0x0][0x388] ;  /* 0x0000e200ff027b82 */ /* 0x000eb00000000a00 */
[----:B------:R-:W3:Y:S01]  /*0050*/  LDC.64 R6, c[0x0][0x390] ;  /* 0x0000e400ff067b82 */ /* 0x000ee20000000a00 */
[----:B0-----:R-:W-:-:S04]  /*0060*/  IMAD.WIDE.U32 R4, R9, 0x4, R4 ;  /* 0x0000000409047825 */ /* 0x001fc800078e0004 */
[C---:B--2---:R-:W-:Y:S02]  /*0070*/  IMAD.WIDE.U32 R2, R9.reuse, 0x4, R2 ;  /* 0x0000000409027825 */ /* 0x044fe400078e0002 */
[----:B-1----:R-:W2:Y:S02]  /*0080*/  LDG.E R5, desc[UR4][R4.64] ;  /* 0x0000000404057981 */ /* 0x002ea4000c1e1900 */
[----:B---3--:R-:W-:Y:S02]  /*0090*/  IMAD.WIDE.U32 R6, R9, 0x4, R6 ;  /* 0x0000000409067825 */ /* 0x008fe400078e0006 */
[----:B------:R-:W2:Y:S04]  /*00a0*/  LDG.E R0, desc[UR4][R2.64] ;  /* 0x0000000402007981 */ /* 0x000ea8000c1e1900 */
[----:B------:R-:W3:Y:S01]  /*00b0*/  LDG.E R7, desc[UR4][R6.64] ;  /* 0x0000000406077981 */ /* 0x000ee2000c1e1900 */
[----:B--2---:R-:W-:-:S04]  /*00c0*/  FFMA R0, R5, 0.0020000000949949026108, R0 ;  /* 0x3b03126f05007823 */ /* 0x004fc80000000000 */
[----:B---3--:R-:W-:-:S05]  /*00d0*/  FFMA R0, R7, 0.0040000001899898052216, R0 ;  /* 0x3b83126f07007823 */ /* 0x008fca0000000000 */
[C---:B------:R-:W-:Y:S01]  /*00e0*/  FSETP.GEU.AND P0, PT, |R0|.reuse, 1, PT ;  /* 0x3f8000000000780b */ /* 0x040fe20003f0e200 */
[----:B------:R-:W-:-:S12]  /*00f0*/  FADD R9, |R0|, -RZ ;  /* 0x800000ff00097221 */ /* 0x000fd80000000200 */
[----:B------:R-:W-:Y:S05]  /*0100*/  @!P0 BRA `(.L_x_2) ;  /* 0x0000000000b08947 */ /* 0x000fea0003800000 */
[----:B------:R-:W-:-:S13]  /*0110*/  FSETP.GTU.AND P0, PT, R9, 8388608, PT ;  /* 0x4b0000000900780b */ /* 0x000fda0003f0c000 */
[----:B------:R-:W-:Y:S05]  /*0120*/  @P0 BRA `(.L_x_3) ;  /* 0x00000000004c0947 */ /* 0x000fea0003800000 */
[----:B------:R-:W0:Y:S02]  /*0130*/  FRND.TRUNC R4, R9 ;  /* 0x0000000900047307 */ /* 0x000e24000020d000 */
[----:B0-----:R-:W-:-:S05]  /*0140*/  FADD R5, R9, -R4 ;  /* 0x8000000409057221 */ /* 0x001fca0000000000 */
[----:B------:R-:W-:-:S13]  /*0150*/  ISETP.GE.U32.AND P0, PT, R5, 0x3f800000, PT ;  /* 0x3f8000000500780c */ /* 0x000fda0003f06070 */
[----:B------:R-:W-:Y:S05]  /*0160*/  @!P0 BRA `(.L_x_4) ;  /* 0x0000000000348947 */ /* 0x000fea0003800000 */
[----:B------:R-:W-:-:S04]  /*0170*/  ISETP.GE.U32.AND P0, PT, R5, -0x7fffffff, PT ;  /* 0x800000010500780c */ /* 0x000fc80003f06070 */
[----:B------:R-:W-:-:S09]  /*0180*/  FSETP.GEU.OR P1, PT, R5, -1, !P0 ;  /* 0xbf8000000500780b */ /* 0x000fd2000472e400 */
[----:B------:R-:W-:-:S04]  /*0190*/  @P0 FADD R6, R4, -1 ;  /* 0xbf80000004060421 */ /* 0x000fc80000000000 */
[----:B------:R-:W-:-:S05]  /*01a0*/  @!P1 FADD R6, R6, -1 ;  /* 0xbf80000006069421 */ /* 0x000fca0000000000 */
[----:B------:R-:W-:Y:S01]  /*01b0*/  @P0 MOV R4, R6 ;  /* 0x0000000600040202 */ /* 0x000fe20000000f00 */
[----:B------:R-:W-:Y:S06]  /*01c0*/  @P0 BRA `(.L_x_4) ;  /* 0x00000000001c0947 */ /* 0x000fec0003800000 */
[----:B------:R-:W-:Y:S01]  /*01d0*/  FSETP.GE.AND P0, PT, R5, 2, PT ;  /* 0x400000000500780b */ /* 0x000fe20003f06000 */
[----:B------:R-:W-:-:S12]  /*01e0*/  FADD R4, R4, 1 ;  /* 0x3f80000004047421 */ /* 0x000fd80000000000 */
[----:B------:R-:W-:-:S05]  /*01f0*/  @P0 FADD R5, R5, -3 ;  /* 0xc040000005050421 */ /* 0x000fca0000000000 */
[----:B------:R-:W-:Y:S01]  /*0200*/  FSETP.GE.AND P1, PT, R5, RZ, P0 ;  /* 0x000000ff0500720b */ /* 0x000fe20000726000 */
[----:B------:R-:W-:-:S12]  /*0210*/  @P0 FADD R5, R4, 1 ;  /* 0x3f80000004050421 */ /* 0x000fd80000000000 */
[----:B------:R-:W-:-:S05]  /*0220*/  @P1 FADD R5, R5, 1 ;  /* 0x3f80000005051421 */ /* 0x000fca0000000000 */
[----:B------:R-:W-:-:S07]  /*0230*/  @P0 MOV R4, R5 ;  /* 0x0000000500040202 */ /* 0x000fce0000000f00 */
.L_x_4:
[----:B------:R-:W-:Y:S01]  /*0240*/  FADD R9, R9, -R4 ;  /* 0x8000000409097221 */ /* 0x000fe20000000000 */
[----:B------:R-:W-:Y:S06]  /*0250*/  BRA `(.L_x_2) ;  /* 0x00000000005c7947 */ /* 0x000fec0003800000 */
.L_x_3:
[C---:B------:R-:W-:Y:S02]  /*0260*/  LOP3.LUT R4, R9.reuse, 0xff800000, RZ, 0xc0, !PT ;  /* 0xff80000009047812 */ /* 0x040fe400078ec0ff */
[C---:B------:R-:W-:Y:S02]  /*0270*/  ISETP.GT.U32.AND P0, PT, R9.reuse, 0x7f7fffff, PT ;  /* 0x7f7fffff0900780c */ /* 0x040fe40003f04070 */
[----:B------:R-:W-:Y:S02]  /*0280*/  IADD3 R5, PT, PT, R4, -0x3f800000, RZ ;  /* 0xc080000004057810 */ /* 0x000fe40007ffe0ff */
[----:B------:R-:W-:Y:S01]  /*0290*/  LOP3.LUT R4, R9, 0x7fffff, RZ, 0xc0, !PT ;  /* 0x007fffff09047812 */ /* 0x000fe200078ec0ff */
[----:B------:R-:W-:Y:S01]  /*02a0*/  IMAD.MOV.U32 R9, RZ, RZ, 0x7fffffff ;  /* 0x7fffffffff097424 */ /* 0x000fe200078e00ff */
[----:B------:R-:W-:Y:S02]  /*02b0*/  ISETP.NE.AND P1, PT, R5, RZ, PT ;  /* 0x000000ff0500720c */ /* 0x000fe40003f25270 */
[----:B------:R-:W-:-:S02]  /*02c0*/  LOP3.LUT R4, R4, 0x3f800000, RZ, 0xfc, !PT ;  /* 0x3f80000004047812 */ /* 0x000fc400078efcff */
[----:B------:R-:W-:-:S09]  /*02d0*/  FSEL R9, R9, 8388608, P0 ;  /* 0x4b00000009097808 */ /* 0x000fd20000000000 */
[----:B------:R-:W-:Y:S05]  /*02e0*/  @!P1 BRA `(.L_x_5) ;  /* 0x0000000000309947 */ /* 0x000fea0003800000 */
.L_x_6:
[----:B------:R-:W-:-:S04]  /*02f0*/  VIMNMX.U32 R6, PT, PT, R5, 0xb800000, PT ;  /* 0x0b80000005067848 */ /* 0x000fc80003fe0000 */
[----:B------:R-:W-:Y:S01]  /*0300*/  IADD3 R4, PT, PT, R6, R4, RZ ;  /* 0x0000000406047210 */ /* 0x000fe20007ffe0ff */
[----:B------:R-:W-:-:S04]  /*0310*/  IMAD.IADD R5, R5, 0x1, -R6 ;  /* 0x0000000105057824 */ /* 0x000fc800078e0a06 */
[----:B------:R-:W-:Y:S01]  /*0320*/  FADD R7, R4, -R4 ;  /* 0x8000000404077221 */ /* 0x000fe20000000000 */
[----:B------:R-:W-:-:S03]  /*0330*/  ISETP.NE.AND P1, PT, R5, RZ, PT ;  /* 0x000000ff0500720c */ /* 0x000fc60003f25270 */
[----:B------:R-:W-:-:S04]  /*0340*/  FADD R7, R4, R7 ;  /* 0x0000000704077221 */ /* 0x000fc80000000000 */
[----:B------:R-:W-:-:S04]  /*0350*/  FADD R8, R4, -R7 ;  /* 0x8000000704087221 */ /* 0x000fc80000000000 */
[----:B------:R-:W-:-:S04]  /*0360*/  FFMA.RZ R8, R8, 1, R7 ;  /* 0x3f80000008087823 */ /* 0x000fc8000000c007 */
[----:B------:R-:W0:Y:S02]  /*0370*/  FRND.TRUNC R7, R8 ;  /* 0x0000000800077307 */ /* 0x000e24000020d000 */
[----:B0-----:R-:W-:-:S05]  /*0380*/  FADD R4, R4, -R7 ;  /* 0x8000000704047221 */ /* 0x001fca0000000000 */
[----:B------:R-:W-:-:S13]  /*0390*/  ISETP.NE.AND P0, PT, R4, RZ, PT ;  /* 0x000000ff0400720c */ /* 0x000fda0003f05270 */
[----:B------:R-:W-:Y:S05]  /*03a0*/  @P0 BRA P1, `(.L_x_6) ;  /* 0xfffffffc00d00947 */ /* 0x000fea000083ffff */
.L_x_5:
[----:B------:R-:W-:-:S04]  /*03b0*/  FMUL R4, R4, 1.1920928955078125e-07 ;  /* 0x3400000004047820 */ /* 0x000fc80000400000 */
[----:B------:R-:W-:-:S07]  /*03c0*/  FMUL R9, R9, R4 ;  /* 0x0000000409097220 */ /* 0x000fce0000400000 */
.L_x_2:
[C---:B------:R-:W-:Y:S02]  /*03d0*/  FSETP.NAN.AND P0, PT, |R9|.reuse, |R9|, PT ;  /* 0x400000090900720b */ /* 0x040fe40003f08200 */
[----:B------:R-:W-:-:S04]  /*03e0*/  LOP3.LUT R0, R9, 0x80000000, R0, 0xb8, !PT ;  /* 0x8000000009007812 */ /* 0x000fc800078eb800 */
[----:B------:R-:W-:-:S05]  /*03f0*/  FSEL R9, R9, R0, P0 ;  /* 0x0000000009097208 */ /* 0x000fca0000000000 */
[----:B------:R-:W-:Y:S01]  /*0400*/  STG.E desc[UR4][R2.64], R9 ;  /* 0x0000000902007986 */ /* 0x000fe2000c101904 */
[----:B------:R-:W-:Y:S05]  /*0410*/  EXIT ;  /* 0x000000000000794d */ /* 0x000fea0003800000 */
.L_x_7:
        /* <DEDUP_REMOVED lines=14> */
.L_x_10:


//--------------------- .nv.shared.reserved.0     --------------------------
	.section	.nv.shared.reserved.0,"aw",@nobits
	.weak		__nv_reservedSMEM_offset_0_alias
	.size		__nv_reservedSMEM_offset_0_alias, 0, 64
	.other		__nv_reservedSMEM_offset_0_alias,@"STO_CUDA_RESERVED_SHARED STV_DEFAULT"
__nv_reservedSMEM_offset_0_alias:
	.zero		0
	.zero		64


//--------------------- .nv.constant0._Z14update_BoxpairPfS_PiS0_ --------------------------
	.section	.nv.constant0._Z14update_BoxpairPfS_PiS0_,"a",@progbits
	.sectionflags	@""
	.align	4
.nv.constant0._Z14update_BoxpairPfS_PiS0_:
	.zero		928


//--------------------- .nv.constant0._Z11vv_update_vPfS_S_ --------------------------
	.section	.nv.constant0._Z11vv_update_vPfS_S_,"a",@progbits
	.sectionflags	@""
	.align	4
.nv.constant0._Z11vv_update_vPfS_S_:
	.zero		920


//--------------------- .nv.constant0._Z11vv_update_rPfS_S_ --------------------------
	.section	.nv.constant0._Z11vv_update_rPfS_S_,"a",@progbits
	.sectionflags	@""
	.align	4
.nv.constant0._Z11vv_update_rPfS_S_:
	.zero		920


//--------------------- SYMBOLS --------------------------

	.type		.nv.reservedSmem.offset0,@object
	.size		.nv.reservedSmem.offset0,0x4
